	.headerflags	@"EF_CUDA_TEXMODE_UNIFIED EF_CUDA_64BIT_ADDRESS EF_CUDA_ACCELERATORS EF_CUDA_SM90 EF_CUDA_VIRTUAL_SM(EF_CUDA_SM90)"
	.elftype	@"ET_EXEC"


//--------------------- .nv.info                  --------------------------
	.section	.nv.info,"",@"SHT_CUDA_INFO"
	.align	4


	//----- nvinfo : EIATTR_REGCOUNT
	.align		4
        /*0000*/ 	.byte	0x04, 0x2f
        /*0002*/ 	.short	(.L_1 - .L_0)
	.align		4
.L_0:
        /*0004*/ 	.word	index@(triton_poi_fused__to_copy_arange_clamp_mul_sub_37)
        /*0008*/ 	.word	0x0000000a


	//----- nvinfo : EIATTR_MIN_STACK_SIZE
	.align		4
.L_1:
        /*000c*/ 	.byte	0x04, 0x12
        /*000e*/ 	.short	(.L_3 - .L_2)
	.align		4
.L_2:
        /*0010*/ 	.word	index@(triton_poi_fused__to_copy_arange_clamp_mul_sub_37)
        /*0014*/ 	.word	0x00000000


	//----- nvinfo : EIATTR_FRAME_SIZE
	.align		4
.L_3:
        /*0018*/ 	.byte	0x04, 0x11
        /*001a*/ 	.short	(.L_5 - .L_4)
	.align		4
.L_4:
        /*001c*/ 	.word	index@(triton_poi_fused__to_copy_arange_clamp_mul_sub_37)
        /*0020*/ 	.word	0x00000000


	//----- nvinfo : EIATTR_MIN_STACK_SIZE
	.align		4
.L_5:
        /*0024*/ 	.byte	0x04, 0x12
        /*0026*/ 	.short	(.L_7 - .L_6)
	.align		4
.L_6:
        /*0028*/ 	.word	index@(triton_poi_fused__to_copy_arange_clamp_mul_sub_37)
        /*002c*/ 	.word	0x00000000
.L_7:


//--------------------- .nv.info.triton_poi_fused__to_copy_arange_clamp_mul_sub_37 --------------------------
	.section	.nv.info.triton_poi_fused__to_copy_arange_clamp_mul_sub_37,"",@"SHT_CUDA_INFO"
	.sectionflags	@""
	.align	4


	//----- nvinfo : EIATTR_CUDA_API_VERSION
	.align		4
        /*0000*/ 	.byte	0x04, 0x37
        /*0002*/ 	.short	(.L_9 - .L_8)
.L_8:
        /*0004*/ 	.word	0x0000007c


	//----- nvinfo : EIATTR_KPARAM_INFO
	.align		4
.L_9:
        /*0008*/ 	.byte	0x04, 0x17
        /*000a*/ 	.short	(.L_11 - .L_10)
.L_10:
        /*000c*/ 	.word	0x00000000
        /*0010*/ 	.short	0x0001
        /*0012*/ 	.short	0x0008
        /*0014*/ 	.byte	0x00, 0xf0, 0x11, 0x00


	//----- nvinfo : EIATTR_KPARAM_INFO
	.align		4
.L_11:
        /*0018*/ 	.byte	0x04, 0x17
        /*001a*/ 	.short	(.L_13 - .L_12)
.L_12:
        /*001c*/ 	.word	0x00000000
        /*0020*/ 	.short	0x0000
        /*0022*/ 	.short	0x0000
        /*0024*/ 	.byte	0x00, 0xf4, 0x21, 0x00


	//----- nvinfo : EIATTR_SPARSE_MMA_MASK
	.align		4
.L_13:
        /*0028*/ 	.byte	0x03, 0x50
        /*002a*/ 	.short	0x0000


	//----- nvinfo : EIATTR_MAXREG_COUNT
	.align		4
        /*002c*/ 	.byte	0x03, 0x1b
        /*002e*/ 	.short	0x00ff


	//----- nvinfo : EIATTR_EXIT_INSTR_OFFSETS
	.align		4
        /*0030*/ 	.byte	0x04, 0x1c
        /*0032*/ 	.short	(.L_15 - .L_14)


	//   ....[0]....
.L_14:
        /*0034*/ 	.word	0x000000e0


	//   ....[1]....
        /*0038*/ 	.word	0x00000110


	//----- nvinfo : EIATTR_REQNTID
	.align		4
.L_15:
        /*003c*/ 	.byte	0x04, 0x10
        /*003e*/ 	.short	(.L_17 - .L_16)
.L_16:
        /*0040*/ 	.word	0x00000020
        /*0044*/ 	.word	0x00000001
        /*0048*/ 	.word	0x00000001


	//----- nvinfo : EIATTR_CBANK_PARAM_SIZE
	.align		4
.L_17:
        /*004c*/ 	.byte	0x03, 0x19
        /*004e*/ 	.short	0x000c


	//----- nvinfo : EIATTR_PARAM_CBANK
	.align		4
        /*0050*/ 	.byte	0x04, 0x0a
        /*0052*/ 	.short	(.L_19 - .L_18)
	.align		4
.L_18:
        /*0054*/ 	.word	index@(.nv.constant0.triton_poi_fused__to_copy_arange_clamp_mul_sub_37)
        /*0058*/ 	.short	0x0210
        /*005a*/ 	.short	0x000c


	//----- nvinfo : EIATTR_SW_WAR
	.align		4
.L_19:
        /*005c*/ 	.byte	0x04, 0x36
        /*005e*/ 	.short	(.L_21 - .L_20)
.L_20:
        /*0060*/ 	.word	0x00000008
.L_21:


//--------------------- .nv.callgraph             --------------------------
	.section	.nv.callgraph,"",@"SHT_CUDA_CALLGRAPH"
	.align	4
	.sectionentsize	8
	.align		4
        /*0000*/ 	.word	0x00000000
	.align		4
        /*0004*/ 	.word	0xffffffff
	.align		4
        /*0008*/ 	.word	0x00000000
	.align		4
        /*000c*/ 	.word	0xfffffffe
	.align		4
        /*0010*/ 	.word	0x00000000
	.align		4
        /*0014*/ 	.word	0xfffffffd
	.align		4
        /*0018*/ 	.word	0x00000000
	.align		4
        /*001c*/ 	.word	0xfffffffc


//--------------------- .text.triton_poi_fused__to_copy_arange_clamp_mul_sub_37 --------------------------
	.section	.text.triton_poi_fused__to_copy_arange_clamp_mul_sub_37,"ax",@progbits
	.align	128
        .global         triton_poi_fused__to_copy_arange_clamp_mul_sub_37
        .type           triton_poi_fused__to_copy_arange_clamp_mul_sub_37,@function
        .size           triton_poi_fused__to_copy_arange_clamp_mul_sub_37,(.L_x_1 - triton_poi_fused__to_copy_arange_clamp_mul_sub_37)
        .other          triton_poi_fused__to_copy_arange_clamp_mul_sub_37,@"STO_CUDA_ENTRY STV_DEFAULT"
triton_poi_fused__to_copy_arange_clamp_mul_sub_37:
.text.triton_poi_fused__to_copy_arange_clamp_mul_sub_37:
[----:B------:R-:W0:Y:S02]  /*0000*/  LDC R1, c[0x0][0x28] ;  /* 0x00000a00ff017b82 */ /* 0x000e240000000800 */
[----:B------:R-:W1:Y:S01]  /*0010*/  S2R R6, SR_TID.X ;  /* 0x0000000000067919 */ /* 0x000e620000002100 */
[----:B------:R-:W2:Y:S01]  /*0020*/  LDC.64 R2, c[0x0][0x210] ;  /* 0x00008400ff027b82 */ /* 0x000ea20000000a00 */
[----:B------:R-:W3:Y:S01]  /*0030*/  S2R R5, SR_CTAID.X ;  /* 0x0000000000057919 */ /* 0x000ee20000002500 */
[C---:B-1----:R-:W-:Y:S02]  /*0040*/  LOP3.LUT R0, R6.reuse, 0xf, RZ, 0xc0, !PT ;  /* 0x0000000f06007812 */ /* 0x042fe400078ec0ff */
[----:B------:R-:W-:-:S03]  /*0050*/  LOP3.LUT P0, RZ, R6, 0x10, RZ, 0xc0, !PT ;  /* 0x0000001006ff7812 */ /* 0x000fc6000780c0ff */
[----:B---3--:R-:W-:-:S04]  /*0060*/  IMAD R5, R5, 0x10, R0 ;  /* 0x0000001005057824 */ /* 0x008fc800078e0200 */
[C---:B--2---:R-:W-:Y:S01]  /*0070*/  IMAD.WIDE R2, R5.reuse, 0x4, R2 ;  /* 0x0000000405027825 */ /* 0x044fe200078e0202 */
[----:B------:R-:W-:Y:S02]  /*0080*/  VIMNMX R0, RZ, R5, !PT ;  /* 0x00000005ff007248 */ /* 0x000fe40007fe0100 */
[----:B------:R-:W-:Y:S02]  /*0090*/  ISETP.LT.AND P0, PT, R5, 0x10, !P0 ;  /* 0x000000100500780c */ /* 0x000fe40004701270 */
[----:B------:R-:W-:-:S04]  /*00a0*/  I2FP.F32.U32 R0, R0 ;  /* 0x0000000000007245 */ /* 0x000fc80000201000 */
[----:B------:R-:W1:Y:S02]  /*00b0*/  F2I.TRUNC.NTZ R4, R0 ;  /* 0x0000000000047305 */ /* 0x000e64000020f100 */
[----:B-1----:R-:W-:-:S05]  /*00c0*/  I2FP.F32.S32 R7, R4 ;  /* 0x0000000400077245 */ /* 0x002fca0000201400 */
[----:B------:R-:W-:Y:S01]  /*00d0*/  FADD.SAT R7, R0, -R7 ;  /* 0x8000000700077221 */ /* 0x000fe20000002000 */
[----:B------:R-:W-:Y:S06]  /*00e0*/  @!P0 EXIT ;  /* 0x000000000000894d */ /* 0x000fec0003800000 */
[----:B------:R-:W-:Y:S02]  /*00f0*/  ULDC.64 UR4, c[0x0][0x208] ;  /* 0x0000820000047ab9 */ /* 0x000fe40000000a00 */
[----:B------:R-:W-:Y:S01]  /*0100*/  STG.E desc[UR4][R2.64], R7 ;  /* 0x0000000702007986 */ /* 0x000fe2000c101904 */
[----:B------:R-:W-:Y:S05]  /*0110*/  EXIT ;  /* 0x000000000000794d */ /* 0x000fea0003800000 */
.L_x_0:
[----:B------:R-:W-:-:S00]  /*0120*/  BRA `(.L_x_0) ;  /* 0xfffffffc00fc7947 */ /* 0x000fc0000383ffff */
[----:B------:R-:W-:-:S00]  /*0130*/  NOP ;  /* 0x0000000000007918 */ /* 0x000fc00000000000 */
        /* <DEDUP_REMOVED lines=12> */
.L_x_1:


//--------------------- .nv.constant0.triton_poi_fused__to_copy_arange_clamp_mul_sub_37 --------------------------
	.section	.nv.constant0.triton_poi_fused__to_copy_arange_clamp_mul_sub_37,"a",@progbits
	.sectionflags	@""
	.align	4
.nv.constant0.triton_poi_fused__to_copy_arange_clamp_mul_sub_37:
	.zero		540
